//
// Generated by NVIDIA NVVM Compiler
//
// Compiler Build ID: CL-36424714
// Cuda compilation tools, release 13.0, V13.0.88
// Based on NVVM 20.0.0
//

.version 9.0
.target sm_100
.address_size 64

	// .globl	_Z24GenerateSequentialMatrixPfjj
.global .align 4 .b8 precalc_xorwow_matrix[102400];
.global .align 4 .b8 precalc_xorwow_offset_matrix[102400];
.global .align 4 .b8 mrg32k3aM1[2304];
.global .align 4 .b8 mrg32k3aM2[2304];
.global .align 4 .b8 mrg32k3aM1SubSeq[2016];
.global .align 4 .b8 mrg32k3aM2SubSeq[2016];
.global .align 4 .b8 mrg32k3aM1Seq[2304];
.global .align 4 .b8 mrg32k3aM2Seq[2304];
.const .align 8 .b8 __cr_lgamma_table[72];

.visible .entry _Z24GenerateSequentialMatrixPfjj(
	.param .u64 .ptr .align 1 _Z24GenerateSequentialMatrixPfjj_param_0,
	.param .u32 _Z24GenerateSequentialMatrixPfjj_param_1,
	.param .u32 _Z24GenerateSequentialMatrixPfjj_param_2
)
{
	.reg .pred 	%p<2>;
	.reg .b32 	%r<8>;
	.reg .b32 	%f<2>;
	.reg .b64 	%rd<5>;

	ld.param.u64 	%rd1, [_Z24GenerateSequentialMatrixPfjj_param_0];
	ld.param.u32 	%r2, [_Z24GenerateSequentialMatrixPfjj_param_1];
	ld.param.u32 	%r3, [_Z24GenerateSequentialMatrixPfjj_param_2];
	mov.u32 	%r4, %ctaid.x;
	mov.u32 	%r5, %ntid.x;
	mov.u32 	%r6, %tid.x;
	mad.lo.s32 	%r1, %r4, %r5, %r6;
	mul.lo.s32 	%r7, %r3, %r2;
	setp.ge.u32 	%p1, %r1, %r7;
	@%p1 bra 	$L__BB0_2;
	cvta.to.global.u64 	%rd2, %rd1;
	cvt.rn.f32.u32 	%f1, %r1;
	mul.wide.u32 	%rd3, %r1, 4;
	add.s64 	%rd4, %rd2, %rd3;
	st.global.f32 	[%rd4], %f1;
$L__BB0_2:
	ret;

}


// ===== COMPILED SASS (sm_100) =====

	.target	sm_100

	.elftype	@"ET_EXEC"


//--------------------- .note.nv.tkinfo           --------------------------
	.section	.note.nv.tkinfo,"",@"SHT_NOTE"
	.sectionflags	@"SHF_NOTE_NV_TKINFO"
	.tkinfo
        /*0018*/ 	.word	0x00000002
        /*0030*/ 	.string	""
        /*0030*/ 	.string	"ptxas"
        /*0030*/ 	.string	"Cuda compilation tools, release 13.0, V13.0.88"
        /*0030*/ 	.string	"Build cuda_13.0.r13.0/compiler.36424714_0"
        /*0030*/ 	.string	"-arch sm_100 -m 64 "



//--------------------- .note.nv.cuinfo           --------------------------
	.section	.note.nv.cuinfo,"",@"SHT_NOTE"
	.sectionflags	@"SHF_NOTE_NV_CUINFO"
        /*0018*/ 	.short	0x0002
        /*001a*/ 	.short	0x0064
        /*001c*/ 	.short	0x0082
	.zero		2


//--------------------- .nv.info                  --------------------------
	.section	.nv.info,"",@"SHT_CUDA_INFO"
	.align	4


	//----- nvinfo : EIATTR_REGCOUNT
	.align		4
        /*0000*/ 	.byte	0x04, 0x2f
        /*0002*/ 	.short	(.L_10 - .L_9)
	.align		4
.L_9:
        /*0004*/ 	.word	index@(_Z24GenerateSequentialMatrixPfjj)
        /*0008*/ 	.word	0x0000000a


	//----- nvinfo : EIATTR_FRAME_SIZE
	.align		4
.L_10:
        /*000c*/ 	.byte	0x04, 0x11
        /*000e*/ 	.short	(.L_12 - .L_11)
	.align		4
.L_11:
        /*0010*/ 	.word	index@(_Z24GenerateSequentialMatrixPfjj)
        /*0014*/ 	.word	0x00000000


	//----- nvinfo : EIATTR_MIN_STACK_SIZE
	.align		4
.L_12:
        /*0018*/ 	.byte	0x04, 0x12
        /*001a*/ 	.short	(.L_14 - .L_13)
	.align		4
.L_13:
        /*001c*/ 	.word	index@(_Z24GenerateSequentialMatrixPfjj)
        /*0020*/ 	.word	0x00000000
.L_14:


//--------------------- .nv.compat                --------------------------
	.section	.nv.compat,"",@"SHT_CUDA_COMPAT_INFO"
	.align	4
        /*0000*/ 	.byte	0x02, 0x09, 0x00, 0x00, 0x02, 0x02, 0x01, 0x00, 0x02, 0x05, 0x05, 0x00, 0x03, 0x07, 0x01, 0x01
        /*0010*/ 	.byte	0x02, 0x03, 0x00, 0x00, 0x02, 0x06, 0x01, 0x00, 0x04, 0x0b, 0x08, 0x00, 0x09, 0x00, 0x00, 0x00
        /*0020*/ 	.byte	0x00, 0x00, 0x00, 0x00


//--------------------- .nv.info._Z24GenerateSequentialMatrixPfjj --------------------------
	.section	.nv.info._Z24GenerateSequentialMatrixPfjj,"",@"SHT_CUDA_INFO"
	.sectionflags	@""
	.align	4


	//----- nvinfo : EIATTR_CUDA_API_VERSION
	.align		4
        /*0000*/ 	.byte	0x04, 0x37
        /*0002*/ 	.short	(.L_16 - .L_15)
.L_15:
        /*0004*/ 	.word	0x00000082


	//----- nvinfo : EIATTR_KPARAM_INFO
	.align		4
.L_16:
        /*0008*/ 	.byte	0x04, 0x17
        /*000a*/ 	.short	(.L_18 - .L_17)
.L_17:
        /*000c*/ 	.word	0x00000000
        /*0010*/ 	.short	0x0002
        /*0012*/ 	.short	0x000c
        /*0014*/ 	.byte	0x00, 0xf0, 0x11, 0x00


	//----- nvinfo : EIATTR_KPARAM_INFO
	.align		4
.L_18:
        /*0018*/ 	.byte	0x04, 0x17
        /*001a*/ 	.short	(.L_20 - .L_19)
.L_19:
        /*001c*/ 	.word	0x00000000
        /*0020*/ 	.short	0x0001
        /*0022*/ 	.short	0x0008
        /*0024*/ 	.byte	0x00, 0xf0, 0x11, 0x00


	//----- nvinfo : EIATTR_KPARAM_INFO
	.align		4
.L_20:
        /*0028*/ 	.byte	0x04, 0x17
        /*002a*/ 	.short	(.L_22 - .L_21)
.L_21:
        /*002c*/ 	.word	0x00000000
        /*0030*/ 	.short	0x0000
        /*0032*/ 	.short	0x0000
        /*0034*/ 	.byte	0x00, 0xf5, 0x21, 0x00


	//----- nvinfo : EIATTR_SPARSE_MMA_MASK
	.align		4
.L_22:
        /*0038*/ 	.byte	0x03, 0x50
        /*003a*/ 	.short	0x0000


	//----- nvinfo : EIATTR_MAXREG_COUNT
	.align		4
        /*003c*/ 	.byte	0x03, 0x1b
        /*003e*/ 	.short	0x00ff


	//----- nvinfo : EIATTR_MERCURY_ISA_VERSION
	.align		4
        /*0040*/ 	.byte	0x03, 0x5f
        /*0042*/ 	.short	0x0101


	//----- nvinfo : EIATTR_VRC_CTA_INIT_COUNT
	.align		4
        /*0044*/ 	.byte	0x02, 0x4a
	.zero		1
	.zero		1


	//----- nvinfo : EIATTR_EXIT_INSTR_OFFSETS
	.align		4
        /*0048*/ 	.byte	0x04, 0x1c
        /*004a*/ 	.short	(.L_24 - .L_23)


	//   ....[0]....
.L_23:
        /*004c*/ 	.word	0x00000080


	//   ....[1]....
        /*0050*/ 	.word	0x000000e0


	//----- nvinfo : EIATTR_CBANK_PARAM_SIZE
	.align		4
.L_24:
        /*0054*/ 	.byte	0x03, 0x19
        /*0056*/ 	.short	0x0010


	//----- nvinfo : EIATTR_PARAM_CBANK
	.align		4
        /*0058*/ 	.byte	0x04, 0x0a
        /*005a*/ 	.short	(.L_26 - .L_25)
	.align		4
.L_25:
        /*005c*/ 	.word	index@(.nv.constant0._Z24GenerateSequentialMatrixPfjj)
        /*0060*/ 	.short	0x0380
        /*0062*/ 	.short	0x0010


	//----- nvinfo : EIATTR_SW_WAR
	.align		4
.L_26:
        /*0064*/ 	.byte	0x04, 0x36
        /*0066*/ 	.short	(.L_28 - .L_27)
.L_27:
        /*0068*/ 	.word	0x00000008
.L_28:


//--------------------- .nv.callgraph             --------------------------
	.section	.nv.callgraph,"",@"SHT_CUDA_CALLGRAPH"
	.align	4
	.sectionentsize	8
	.align		4
        /*0000*/ 	.word	0x00000000
	.align		4
        /*0004*/ 	.word	0xffffffff
	.align		4
        /*0008*/ 	.word	0x00000000
	.align		4
        /*000c*/ 	.word	0xfffffffe
	.align		4
        /*0010*/ 	.word	0x00000000
	.align		4
        /*0014*/ 	.word	0xfffffffd
	.align		4
        /*0018*/ 	.word	0x00000000
	.align		4
        /*001c*/ 	.word	0xfffffffc


//--------------------- .nv.constant4             --------------------------
	.section	.nv.constant4,"a",@progbits
	.align	8
	.align		8
.nv.constant4:
        /*0000*/ 	.dword	precalc_xorwow_matrix
	.align		8
        /*0008*/ 	.dword	precalc_xorwow_offset_matrix
	.align		8
        /*0010*/ 	.dword	mrg32k3aM1
	.align		8
        /*0018*/ 	.dword	mrg32k3aM2
	.align		8
        /*0020*/ 	.dword	mrg32k3aM1SubSeq
	.align		8
        /*0028*/ 	.dword	mrg32k3aM2SubSeq
	.align		8
        /*0030*/ 	.dword	mrg32k3aM1Seq
	.align		8
        /*0038*/ 	.dword	mrg32k3aM2Seq


//--------------------- .nv.constant3             --------------------------
	.section	.nv.constant3,"a",@progbits
	.align	8
.nv.constant3:
	.type		__cr_lgamma_table,@object
	.size		__cr_lgamma_table,(.L_8 - __cr_lgamma_table)
__cr_lgamma_table:
        /*0000*/ 	.byte	0x00, 0x00, 0x00, 0x00, 0x00, 0x00, 0x00, 0x00, 0x00, 0x00, 0x00, 0x00, 0x00, 0x00, 0x00, 0x00
        /*0010*/ 	.byte	0xef, 0x39, 0xfa, 0xfe, 0x42, 0x2e, 0xe6, 0x3f, 0x02, 0x20, 0x2a, 0xfa, 0x0b, 0xab, 0xfc, 0x3f
        /*0020*/ 	.byte	0xf9, 0x2c, 0x92, 0x7c, 0xa7, 0x6c, 0x09, 0x40, 0xc9, 0x79, 0x44, 0x3c, 0x64, 0x26, 0x13, 0x40
        /*0030*/ 	.byte	0xca, 0x01, 0xcf, 0x3a, 0x27, 0x51, 0x1a, 0x40, 0x30, 0xcc, 0x2d, 0xf3, 0xe1, 0x0c, 0x21, 0x40
        /*0040*/ 	.byte	0x0d, 0xb7, 0xfc, 0x82, 0x8e, 0x35, 0x25, 0x40
.L_8:


//--------------------- .text._Z24GenerateSequentialMatrixPfjj --------------------------
	.section	.text._Z24GenerateSequentialMatrixPfjj,"ax",@progbits
	.align	128
        .global         _Z24GenerateSequentialMatrixPfjj
        .type           _Z24GenerateSequentialMatrixPfjj,@function
        .size           _Z24GenerateSequentialMatrixPfjj,(.L_x_1 - _Z24GenerateSequentialMatrixPfjj)
        .other          _Z24GenerateSequentialMatrixPfjj,@"STO_CUDA_ENTRY STV_DEFAULT"
_Z24GenerateSequentialMatrixPfjj:
.text._Z24GenerateSequentialMatrixPfjj:
[----:B------:R-:W-:Y:S01]  /*0000*/  LDC R1, c[0x0][0x37c] ;  /* 0x0000df00ff017b82 */ /* 0x000fe20000000800 */
[----:B------:R-:W0:Y:S07]  /*0010*/  S2R R0, SR_TID.X ;  /* 0x0000000000007919 */ /* 0x000e2e0000002100 */
[----:B------:R-:W0:Y:S01]  /*0020*/  S2UR UR6, SR_CTAID.X ;  /* 0x00000000000679c3 */ /* 0x000e220000002500 */
[----:B------:R-:W1:Y:S07]  /*0030*/  LDCU.64 UR4, c[0x0][0x388] ;  /* 0x00007100ff0477ac */ /* 0x000e6e0008000a00 */
[----:B------:R-:W0:Y:S01]  /*0040*/  LDC R5, c[0x0][0x360] ;  /* 0x0000d800ff057b82 */ /* 0x000e220000000800 */
[----:B-1----:R-:W-:Y:S01]  /*0050*/  UIMAD UR4, UR5, UR4, URZ ;  /* 0x00000004050472a4 */ /* 0x002fe2000f8e02ff */
[----:B0-----:R-:W-:-:S05]  /*0060*/  IMAD R5, R5, UR6, R0 ;  /* 0x0000000605057c24 */ /* 0x001fca000f8e0200 */
[----:B------:R-:W-:-:S13]  /*0070*/  ISETP.GE.U32.AND P0, PT, R5, UR4, PT ;  /* 0x0000000405007c0c */ /* 0x000fda000bf06070 */
[----:B------:R-:W-:Y:S05]  /*0080*/  @P0 EXIT ;  /* 0x000000000000094d */ /* 0x000fea0003800000 */
[----:B------:R-:W0:Y:S01]  /*0090*/  LDC.64 R2, c[0x0][0x380] ;  /* 0x0000e000ff027b82 */ /* 0x000e220000000a00 */
[----:B------:R-:W1:Y:S01]  /*00a0*/  LDCU.64 UR4, c[0x0][0x358] ;  /* 0x00006b00ff0477ac */ /* 0x000e620008000a00 */
[----:B------:R-:W-:Y:S01]  /*00b0*/  I2FP.F32.U32 R7, R5 ;  /* 0x0000000500077245 */ /* 0x000fe20000201000 */
[----:B0-----:R-:W-:-:S05]  /*00c0*/  IMAD.WIDE.U32 R2, R5, 0x4, R2 ;  /* 0x0000000405027825 */ /* 0x001fca00078e0002 */
[----:B-1----:R-:W-:Y:S01]  /*00d0*/  STG.E desc[UR4][R2.64], R7 ;  /* 0x0000000702007986 */ /* 0x002fe2000c101904 */
[----:B------:R-:W-:Y:S05]  /*00e0*/  EXIT ;  /* 0x000000000000794d */ /* 0x000fea0003800000 */
.L_x_0:
[----:B------:R-:W-:-:S00]  /*00f0*/  BRA `(.L_x_0) ;  /* 0xfffffffc00fc7947 */ /* 0x000fc0000383ffff */
[----:B------:R-:W-:-:S00]  /*0100*/  NOP ;  /* 0x0000000000007918 */ /* 0x000fc00000000000 */
[----:B------:R-:W-:-:S00]  /*0110*/  NOP ;  /* 0x0000000000007918 */ /* 0x000fc00000000000 */
[----:B------:R-:W-:-:S00]  /*0120*/  NOP ;  /* 0x0000000000007918 */ /* 0x000fc00000000000 */
[----:B------:R-:W-:-:S00]  /*0130*/  NOP ;  /* 0x0000000000007918 */ /* 0x000fc00000000000 */
[----:B------:R-:W-:-:S00]  /*0140*/  NOP ;  /* 0x0000000000007918 */ /* 0x000fc00000000000 */
[----:B------:R-:W-:-:S00]  /*0150*/  NOP ;  /* 0x0000000000007918 */ /* 0x000fc00000000000 */
[----:B------:R-:W-:-:S00]  /*0160*/  NOP ;  /* 0x0000000000007918 */ /* 0x000fc00000000000 */
[----:B------:R-:W-:-:S00]  /*0170*/  NOP ;  /* 0x0000000000007918 */ /* 0x000fc00000000000 */
.L_x_1:


//--------------------- .nv.global.init           --------------------------
	.section	.nv.global.init,"aw",@progbits
	.align	4
.nv.global.init:
	.type		mrg32k3aM1SubSeq,@object
	.size		mrg32k3aM1SubSeq,(mrg32k3aM2SubSeq - mrg32k3aM1SubSeq)
mrg32k3aM1SubSeq:
        /*0000*/ 	.byte	0x0b, 0xcc, 0xee, 0x04, 0x73, 0x29, 0x8b, 0x6f, 0xf6, 0x53, 0x03, 0xf6, 0x23, 0xf6, 0xea, 0xda
        /* <DEDUP_REMOVED lines=125> */
	.type		mrg32k3aM2SubSeq,@object
	.size		mrg32k3aM2SubSeq,(mrg32k3aM1 - mrg32k3aM2SubSeq)
mrg32k3aM2SubSeq:
        /* <DEDUP_REMOVED lines=126> */
	.type		mrg32k3aM1,@object
	.size		mrg32k3aM1,(mrg32k3aM1Seq - mrg32k3aM1)
mrg32k3aM1:
        /* <DEDUP_REMOVED lines=144> */
	.type		mrg32k3aM1Seq,@object
	.size		mrg32k3aM1Seq,(mrg32k3aM2 - mrg32k3aM1Seq)
mrg32k3aM1Seq:
        /* <DEDUP_REMOVED lines=144> */
	.type		mrg32k3aM2,@object
	.size		mrg32k3aM2,(mrg32k3aM2Seq - mrg32k3aM2)
mrg32k3aM2:
        /* <DEDUP_REMOVED lines=144> */
	.type		mrg32k3aM2Seq,@object
	.size		mrg32k3aM2Seq,(precalc_xorwow_matrix - mrg32k3aM2Seq)
mrg32k3aM2Seq:
        /* <DEDUP_REMOVED lines=144> */
	.type		precalc_xorwow_matrix,@object
	.size		precalc_xorwow_matrix,(precalc_xorwow_offset_matrix - precalc_xorwow_matrix)
precalc_xorwow_matrix:
        /* <DEDUP_REMOVED lines=6400> */
	.type		precalc_xorwow_offset_matrix,@object
	.size		precalc_xorwow_offset_matrix,(.L_1 - precalc_xorwow_offset_matrix)
precalc_xorwow_offset_matrix:
        /* <DEDUP_REMOVED lines=6400> */
.L_1:


//--------------------- .nv.shared.reserved.0     --------------------------
	.section	.nv.shared.reserved.0,"aw",@nobits
	.weak		__nv_reservedSMEM_offset_0_alias
	.size		__nv_reservedSMEM_offset_0_alias, 0, 64
	.other		__nv_reservedSMEM_offset_0_alias,@"STO_CUDA_RESERVED_SHARED STV_DEFAULT"
__nv_reservedSMEM_offset_0_alias:
	.zero		0
	.zero		64


//--------------------- .nv.constant0._Z24GenerateSequentialMatrixPfjj --------------------------
	.section	.nv.constant0._Z24GenerateSequentialMatrixPfjj,"a",@progbits
	.sectionflags	@""
	.align	4
.nv.constant0._Z24GenerateSequentialMatrixPfjj:
	.zero		912


//--------------------- SYMBOLS --------------------------

	.type		.nv.reservedSmem.offset0,@object
	.size		.nv.reservedSmem.offset0,0x4
